	.headerflags	@"EF_CUDA_TEXMODE_UNIFIED EF_CUDA_64BIT_ADDRESS EF_CUDA_ACCELERATORS EF_CUDA_SM90 EF_CUDA_VIRTUAL_SM(EF_CUDA_SM90)"
	.elftype	@"ET_EXEC"


//--------------------- .nv.info                  --------------------------
	.section	.nv.info,"",@"SHT_CUDA_INFO"
	.align	4


	//----- nvinfo : EIATTR_REGCOUNT
	.align		4
        /*0000*/ 	.byte	0x04, 0x2f
        /*0002*/ 	.short	(.L_1 - .L_0)
	.align		4
.L_0:
        /*0004*/ 	.word	index@(triton_per_fused_mean_4)
        /*0008*/ 	.word	0x00000012


	//----- nvinfo : EIATTR_MIN_STACK_SIZE
	.align		4
.L_1:
        /*000c*/ 	.byte	0x04, 0x12
        /*000e*/ 	.short	(.L_3 - .L_2)
	.align		4
.L_2:
        /*0010*/ 	.word	index@(triton_per_fused_mean_4)
        /*0014*/ 	.word	0x00000000


	//----- nvinfo : EIATTR_FRAME_SIZE
	.align		4
.L_3:
        /*0018*/ 	.byte	0x04, 0x11
        /*001a*/ 	.short	(.L_5 - .L_4)
	.align		4
.L_4:
        /*001c*/ 	.word	index@(triton_per_fused_mean_4)
        /*0020*/ 	.word	0x00000000


	//----- nvinfo : EIATTR_MIN_STACK_SIZE
	.align		4
.L_5:
        /*0024*/ 	.byte	0x04, 0x12
        /*0026*/ 	.short	(.L_7 - .L_6)
	.align		4
.L_6:
        /*0028*/ 	.word	index@(triton_per_fused_mean_4)
        /*002c*/ 	.word	0x00000000
.L_7:


//--------------------- .nv.info.triton_per_fused_mean_4 --------------------------
	.section	.nv.info.triton_per_fused_mean_4,"",@"SHT_CUDA_INFO"
	.sectionflags	@""
	.align	4


	//----- nvinfo : EIATTR_CUDA_API_VERSION
	.align		4
        /*0000*/ 	.byte	0x04, 0x37
        /*0002*/ 	.short	(.L_9 - .L_8)
.L_8:
        /*0004*/ 	.word	0x0000007c


	//----- nvinfo : EIATTR_KPARAM_INFO
	.align		4
.L_9:
        /*0008*/ 	.byte	0x04, 0x17
        /*000a*/ 	.short	(.L_11 - .L_10)
.L_10:
        /*000c*/ 	.word	0x00000000
        /*0010*/ 	.short	0x0005
        /*0012*/ 	.short	0x0024
        /*0014*/ 	.byte	0x00, 0xf0, 0x11, 0x00


	//----- nvinfo : EIATTR_KPARAM_INFO
	.align		4
.L_11:
        /*0018*/ 	.byte	0x04, 0x17
        /*001a*/ 	.short	(.L_13 - .L_12)
.L_12:
        /*001c*/ 	.word	0x00000000
        /*0020*/ 	.short	0x0004
        /*0022*/ 	.short	0x0020
        /*0024*/ 	.byte	0x00, 0xf0, 0x11, 0x00


	//----- nvinfo : EIATTR_KPARAM_INFO
	.align		4
.L_13:
        /*0028*/ 	.byte	0x04, 0x17
        /*002a*/ 	.short	(.L_15 - .L_14)
.L_14:
        /*002c*/ 	.word	0x00000000
        /*0030*/ 	.short	0x0003
        /*0032*/ 	.short	0x0018
        /*0034*/ 	.byte	0x00, 0xf4, 0x21, 0x00


	//----- nvinfo : EIATTR_KPARAM_INFO
	.align		4
.L_15:
        /*0038*/ 	.byte	0x04, 0x17
        /*003a*/ 	.short	(.L_17 - .L_16)
.L_16:
        /*003c*/ 	.word	0x00000000
        /*0040*/ 	.short	0x0002
        /*0042*/ 	.short	0x0010
        /*0044*/ 	.byte	0x00, 0xf4, 0x21, 0x00


	//----- nvinfo : EIATTR_KPARAM_INFO
	.align		4
.L_17:
        /*0048*/ 	.byte	0x04, 0x17
        /*004a*/ 	.short	(.L_19 - .L_18)
.L_18:
        /*004c*/ 	.word	0x00000000
        /*0050*/ 	.short	0x0001
        /*0052*/ 	.short	0x0008
        /*0054*/ 	.byte	0x00, 0xf4, 0x21, 0x00


	//----- nvinfo : EIATTR_KPARAM_INFO
	.align		4
.L_19:
        /*0058*/ 	.byte	0x04, 0x17
        /*005a*/ 	.short	(.L_21 - .L_20)
.L_20:
        /*005c*/ 	.word	0x00000000
        /*0060*/ 	.short	0x0000
        /*0062*/ 	.short	0x0000
        /*0064*/ 	.byte	0x00, 0xf4, 0x21, 0x00


	//----- nvinfo : EIATTR_SPARSE_MMA_MASK
	.align		4
.L_21:
        /*0068*/ 	.byte	0x03, 0x50
        /*006a*/ 	.short	0x0000


	//----- nvinfo : EIATTR_MAXREG_COUNT
	.align		4
        /*006c*/ 	.byte	0x03, 0x1b
        /*006e*/ 	.short	0x00ff


	//----- nvinfo : EIATTR_COOP_GROUP_MASK_REGIDS
	.align		4
        /*0070*/ 	.byte	0x04, 0x29
        /*0072*/ 	.short	(.L_23 - .L_22)


	//   ....[0]....
.L_22:
        /*0074*/ 	.word	0xffffffff


	//   ....[1]....
        /*0078*/ 	.word	0xffffffff


	//   ....[2]....
        /*007c*/ 	.word	0xffffffff


	//   ....[3]....
        /*0080*/ 	.word	0xffffffff


	//----- nvinfo : EIATTR_COOP_GROUP_INSTR_OFFSETS
	.align		4
.L_23:
        /*0084*/ 	.byte	0x04, 0x28
        /*0086*/ 	.short	(.L_25 - .L_24)


	//   ....[0]....
.L_24:
        /*0088*/ 	.word	0x000002a0


	//   ....[1]....
        /*008c*/ 	.word	0x000002d0


	//   ....[2]....
        /*0090*/ 	.word	0x000002f0


	//   ....[3]....
        /*0094*/ 	.word	0x00000320


	//----- nvinfo : EIATTR_EXIT_INSTR_OFFSETS
	.align		4
.L_25:
        /*0098*/ 	.byte	0x04, 0x1c
        /*009a*/ 	.short	(.L_27 - .L_26)


	//   ....[0]....
.L_26:
        /*009c*/ 	.word	0x00000350


	//   ....[1]....
        /*00a0*/ 	.word	0x00000380


	//----- nvinfo : EIATTR_REQNTID
	.align		4
.L_27:
        /*00a4*/ 	.byte	0x04, 0x10
        /*00a6*/ 	.short	(.L_29 - .L_28)
.L_28:
        /*00a8*/ 	.word	0x00000040
        /*00ac*/ 	.word	0x00000001
        /*00b0*/ 	.word	0x00000001


	//----- nvinfo : EIATTR_CBANK_PARAM_SIZE
	.align		4
.L_29:
        /*00b4*/ 	.byte	0x03, 0x19
        /*00b6*/ 	.short	0x0028


	//----- nvinfo : EIATTR_PARAM_CBANK
	.align		4
        /*00b8*/ 	.byte	0x04, 0x0a
        /*00ba*/ 	.short	(.L_31 - .L_30)
	.align		4
.L_30:
        /*00bc*/ 	.word	index@(.nv.constant0.triton_per_fused_mean_4)
        /*00c0*/ 	.short	0x0210
        /*00c2*/ 	.short	0x0028


	//----- nvinfo : EIATTR_SW_WAR
	.align		4
.L_31:
        /*00c4*/ 	.byte	0x04, 0x36
        /*00c6*/ 	.short	(.L_33 - .L_32)
.L_32:
        /*00c8*/ 	.word	0x00000008
.L_33:


//--------------------- .nv.callgraph             --------------------------
	.section	.nv.callgraph,"",@"SHT_CUDA_CALLGRAPH"
	.align	4
	.sectionentsize	8
	.align		4
        /*0000*/ 	.word	0x00000000
	.align		4
        /*0004*/ 	.word	0xffffffff
	.align		4
        /*0008*/ 	.word	0x00000000
	.align		4
        /*000c*/ 	.word	0xfffffffe
	.align		4
        /*0010*/ 	.word	0x00000000
	.align		4
        /*0014*/ 	.word	0xfffffffd
	.align		4
        /*0018*/ 	.word	0x00000000
	.align		4
        /*001c*/ 	.word	0xfffffffc


//--------------------- .text.triton_per_fused_mean_4 --------------------------
	.section	.text.triton_per_fused_mean_4,"ax",@progbits
	.sectionflags	@"SHF_BARRIERS=1"
	.align	128
        .global         triton_per_fused_mean_4
        .type           triton_per_fused_mean_4,@function
        .size           triton_per_fused_mean_4,(.L_x_1 - triton_per_fused_mean_4)
        .other          triton_per_fused_mean_4,@"STO_CUDA_ENTRY STV_DEFAULT"
triton_per_fused_mean_4:
.text.triton_per_fused_mean_4:
[----:B------:R-:W0:Y:S02]  /*0000*/  LDC R1, c[0x0][0x28] ;  /* 0x00000a00ff017b82 */ /* 0x000e240000000800 */
[----:B------:R-:W1:Y:S01]  /*0010*/  S2R R0, SR_CTAID.X ;  /* 0x0000000000007919 */ /* 0x000e620000002500 */
[----:B------:R-:W2:Y:S01]  /*0020*/  LDC.64 R6, c[0x0][0x218] ;  /* 0x00008600ff067b82 */ /* 0x000ea20000000a00 */
[----:B------:R-:W-:Y:S01]  /*0030*/  ULDC.64 UR4, c[0x0][0x208] ;  /* 0x0000820000047ab9 */ /* 0x000fe20000000a00 */
[----:B------:R-:W3:Y:S06]  /*0040*/  S2R R15, SR_TID.X ;  /* 0x00000000000f7919 */ /* 0x000eec0000002100 */
[----:B------:R-:W4:Y:S08]  /*0050*/  LDC.64 R4, c[0x0][0x220] ;  /* 0x00008800ff047b82 */ /* 0x000f300000000a00 */
[----:B------:R-:W5:Y:S01]  /*0060*/  LDC.64 R2, c[0x0][0x228] ;  /* 0x00008a00ff027b82 */ /* 0x000f620000000a00 */
[----:B-1----:R-:W-:-:S02]  /*0070*/  SHF.R.S32.HI R9, RZ, 0x1f, R0 ;  /* 0x0000001fff097819 */ /* 0x002fc40000011400 */
[----:B------:R-:W-:Y:S02]  /*0080*/  ISETP.GE.AND P0, PT, R0, 0x10, PT ;  /* 0x000000100000780c */ /* 0x000fe40003f06270 */
[----:B---3--:R-:W-:Y:S02]  /*0090*/  SHF.R.U32.HI R10, RZ, 0x2, R15 ;  /* 0x00000002ff0a7819 */ /* 0x008fe4000001160f */
[----:B------:R-:W-:Y:S02]  /*00a0*/  LEA.HI R9, R9, R0, RZ, 0x2 ;  /* 0x0000000009097211 */ /* 0x000fe400078f10ff */
[----:B------:R-:W-:Y:S02]  /*00b0*/  LOP3.LUT R13, R15, 0x3, RZ, 0xc0, !PT ;  /* 0x000000030f0d7812 */ /* 0x000fe400078ec0ff */
[----:B------:R-:W-:Y:S01]  /*00c0*/  SGXT.U32 R10, R10, 0x2 ;  /* 0x000000020a0a781a */ /* 0x000fe20000000000 */
[C---:B------:R-:W-:Y:S01]  /*00d0*/  IMAD.SHL.U32 R12, R9.reuse, 0x10, RZ ;  /* 0x00000010090c7824 */ /* 0x040fe200078e00ff */
[----:B------:R-:W-:Y:S01]  /*00e0*/  LOP3.LUT R11, R9, 0xfffffffc, RZ, 0xc0, !PT ;  /* 0xfffffffc090b7812 */ /* 0x000fe200078ec0ff */
[----:B------:R-:W-:-:S02]  /*00f0*/  IMAD R8, R0, 0x4, R13 ;  /* 0x0000000400087824 */ /* 0x000fc400078e020d */
[----:B------:R-:W-:Y:S01]  /*0100*/  IMAD R14, R10, 0x10, R13 ;  /* 0x000000100a0e7824 */ /* 0x000fe200078e020d */
[----:B------:R-:W-:Y:S01]  /*0110*/  IADD3 R11, -R11, R0, RZ ;  /* 0x000000000b0b7210 */ /* 0x000fe20007ffe1ff */
[----:B------:R-:W-:Y:S01]  /*0120*/  IMAD.SHL.U32 R9, R8, 0x4, RZ ;  /* 0x0000000408097824 */ /* 0x000fe200078e00ff */
[----:B------:R-:W-:Y:S02]  /*0130*/  LOP3.LUT R8, R15, 0xf, RZ, 0xc0, !PT ;  /* 0x0000000f0f087812 */ /* 0x000fe400078ec0ff */
[----:B------:R-:W-:Y:S01]  /*0140*/  LOP3.LUT R12, R12, 0xffffffc0, RZ, 0xc0, !PT ;  /* 0xffffffc00c0c7812 */ /* 0x000fe200078ec0ff */
[----:B------:R-:W-:Y:S01]  /*0150*/  IMAD R13, R11, 0x4, R14 ;  /* 0x000000040b0d7824 */ /* 0x000fe200078e020e */
[----:B------:R-:W-:Y:S02]  /*0160*/  LOP3.LUT R9, R9, R10, RZ, 0xfc, !PT ;  /* 0x0000000a09097212 */ /* 0x000fe400078efcff */
[----:B------:R-:W-:Y:S01]  /*0170*/  LEA R11, R8, R11, 0x2 ;  /* 0x0000000b080b7211 */ /* 0x000fe200078e10ff */
[----:B------:R-:W-:Y:S01]  /*0180*/  IMAD.IADD R13, R12, 0x1, R13 ;  /* 0x000000010c0d7824 */ /* 0x000fe200078e020d */
[----:B------:R-:W-:Y:S01]  /*0190*/  HFMA2.MMA R10, -RZ, RZ, 0, 0 ;  /* 0x00000000ff0a7435 */ /* 0x000fe200000001ff */
[----:B--2---:R-:W-:Y:S01]  /*01a0*/  IMAD.WIDE R6, R9, 0x4, R6 ;  /* 0x0000000409067825 */ /* 0x004fe200078e0206 */
[----:B------:R-:W-:-:S03]  /*01b0*/  CS2R R8, SRZ ;  /* 0x0000000000087805 */ /* 0x000fc6000001ff00 */
[----:B------:R-:W-:Y:S02]  /*01c0*/  IMAD.IADD R11, R12, 0x1, R11 ;  /* 0x000000010c0b7824 */ /* 0x000fe400078e020b */
[----:B----4-:R-:W-:Y:S01]  /*01d0*/  IMAD.WIDE R4, R13, 0x4, R4 ;  /* 0x000000040d047825 */ /* 0x010fe200078e0204 */
[----:B------:R-:W2:Y:S03]  /*01e0*/  @!P0 LDG.E.EL R8, desc[UR4][R6.64] ;  /* 0x0000000406088981 */ /* 0x000ea6000c2e1900 */
[----:B-----5:R-:W-:Y:S01]  /*01f0*/  IMAD.WIDE R2, R11, 0x4, R2 ;  /* 0x000000040b027825 */ /* 0x020fe200078e0202 */
[----:B------:R-:W3:Y:S04]  /*0200*/  @!P0 LDG.E R9, desc[UR4][R4.64] ;  /* 0x0000000404098981 */ /* 0x000ee8000c1e1900 */
[----:B------:R-:W4:Y:S01]  /*0210*/  @!P0 LDG.E R10, desc[UR4][R2.64] ;  /* 0x00000004020a8981 */ /* 0x000f22000c1e1900 */
[----:B------:R-:W-:Y:S01]  /*0220*/  BAR.SYNC.DEFER_BLOCKING 0x0 ;  /* 0x0000000000007b1d */ /* 0x000fe20000010000 */
[----:B--2---:R-:W-:-:S02]  /*0230*/  SEL R8, R8, RZ, !P0 ;  /* 0x000000ff08087207 */ /* 0x004fc40004000000 */
[----:B---3--:R-:W-:Y:S02]  /*0240*/  SEL R9, R9, RZ, !P0 ;  /* 0x000000ff09097207 */ /* 0x008fe40004000000 */
[----:B----4-:R-:W-:-:S03]  /*0250*/  SEL R10, R10, RZ, !P0 ;  /* 0x000000ff0a0a7207 */ /* 0x010fc60004000000 */
[----:B------:R-:W-:-:S04]  /*0260*/  FADD R9, R8, R9 ;  /* 0x0000000908097221 */ /* 0x000fc80000000000 */
[----:B------:R-:W-:-:S05]  /*0270*/  FADD R9, R10, R9 ;  /* 0x000000090a097221 */ /* 0x000fca0000000000 */
[----:B------:R-:W-:Y:S02]  /*0280*/  FSEL R9, R9, RZ, !P0 ;  /* 0x000000ff09097208 */ /* 0x000fe40004000000 */
[----:B------:R-:W-:-:S03]  /*0290*/  LOP3.LUT P0, RZ, R15, 0x3f, RZ, 0xc0, !PT ;  /* 0x0000003f0fff7812 */ /* 0x000fc6000780c0ff */
[----:B------:R-:W1:Y:S01]  /*02a0*/  SHFL.BFLY PT, R6, R9, 0x8, 0x1f ;  /* 0x0d001f0009067f89 */ /* 0x000e6200000e0000 */
[----:B------:R-:W-:Y:S01]  /*02b0*/  ISETP.LT.AND P0, PT, R0, 0x10, !P0 ;  /* 0x000000100000780c */ /* 0x000fe20004701270 */
[----:B-1----:R-:W-:-:S05]  /*02c0*/  FADD R6, R9, R6 ;  /* 0x0000000609067221 */ /* 0x002fca0000000000 */
[----:B------:R-:W1:Y:S02]  /*02d0*/  SHFL.BFLY PT, R7, R6, 0x4, 0x1f ;  /* 0x0c801f0006077f89 */ /* 0x000e6400000e0000 */
[----:B-1----:R-:W-:-:S05]  /*02e0*/  FADD R7, R6, R7 ;  /* 0x0000000706077221 */ /* 0x002fca0000000000 */
[----:B------:R-:W1:Y:S02]  /*02f0*/  SHFL.BFLY PT, R2, R7, 0x2, 0x1f ;  /* 0x0c401f0007027f89 */ /* 0x000e6400000e0000 */
[----:B-1----:R-:W-:Y:S02]  /*0300*/  FADD R4, R7, R2 ;  /* 0x0000000207047221 */ /* 0x002fe40000000000 */
[----:B------:R-:W1:Y:S03]  /*0310*/  LDC.64 R2, c[0x0][0x210] ;  /* 0x00008400ff027b82 */ /* 0x000e660000000a00 */
[----:B------:R-:W2:Y:S01]  /*0320*/  SHFL.BFLY PT, R5, R4, 0x1, 0x1f ;  /* 0x0c201f0004057f89 */ /* 0x000ea200000e0000 */
[----:B-1----:R-:W-:-:S04]  /*0330*/  IMAD.WIDE R2, R0, 0x4, R2 ;  /* 0x0000000400027825 */ /* 0x002fc800078e0202 */
[----:B--2---:R-:W-:Y:S01]  /*0340*/  FADD R5, R4, R5 ;  /* 0x0000000504057221 */ /* 0x004fe20000000000 */
[----:B------:R-:W-:Y:S06]  /*0350*/  @!P0 EXIT ;  /* 0x000000000000894d */ /* 0x000fec0003800000 */
[----:B------:R-:W-:-:S05]  /*0360*/  FMUL R5, R5, 0.0625 ;  /* 0x3d80000005057820 */ /* 0x000fca0000400000 */
[----:B------:R-:W-:Y:S01]  /*0370*/  STG.E desc[UR4][R2.64], R5 ;  /* 0x0000000502007986 */ /* 0x000fe2000c101904 */
[----:B------:R-:W-:Y:S05]  /*0380*/  EXIT ;  /* 0x000000000000794d */ /* 0x000fea0003800000 */
.L_x_0:
[----:B------:R-:W-:-:S00]  /*0390*/  BRA `(.L_x_0) ;  /* 0xfffffffc00fc7947 */ /* 0x000fc0000383ffff */
[----:B------:R-:W-:-:S00]  /*03a0*/  NOP ;  /* 0x0000000000007918 */ /* 0x000fc00000000000 */
        /* <DEDUP_REMOVED lines=13> */
.L_x_1:


//--------------------- .nv.constant0.triton_per_fused_mean_4 --------------------------
	.section	.nv.constant0.triton_per_fused_mean_4,"a",@progbits
	.sectionflags	@""
	.align	4
.nv.constant0.triton_per_fused_mean_4:
	.zero		568
